//
// Generated by NVIDIA NVVM Compiler
//
// Compiler Build ID: CL-36424714
// Cuda compilation tools, release 13.0, V13.0.88
// Based on NVVM 20.0.0
//

.version 9.0
.target sm_100
.address_size 64

	// .globl	_Z10_time_stepPi

.visible .entry _Z10_time_stepPi(
	.param .u64 .ptr .align 1 _Z10_time_stepPi_param_0
)
{
	.reg .b32 	%r<3>;
	.reg .b64 	%rd<3>;

	ld.param.u64 	%rd1, [_Z10_time_stepPi_param_0];
	cvta.to.global.u64 	%rd2, %rd1;
	ld.global.u32 	%r1, [%rd2];
	add.s32 	%r2, %r1, 1;
	st.global.u32 	[%rd2], %r2;
	ret;

}


// ===== COMPILED SASS (sm_100) =====

	.target	sm_100

	.elftype	@"ET_EXEC"


//--------------------- .note.nv.tkinfo           --------------------------
	.section	.note.nv.tkinfo,"",@"SHT_NOTE"
	.sectionflags	@"SHF_NOTE_NV_TKINFO"
	.tkinfo
        /*0018*/ 	.word	0x00000002
        /*0030*/ 	.string	""
        /*0030*/ 	.string	"ptxas"
        /*0030*/ 	.string	"Cuda compilation tools, release 13.0, V13.0.88"
        /*0030*/ 	.string	"Build cuda_13.0.r13.0/compiler.36424714_0"
        /*0030*/ 	.string	"-arch sm_100 -m 64 "



//--------------------- .note.nv.cuinfo           --------------------------
	.section	.note.nv.cuinfo,"",@"SHT_NOTE"
	.sectionflags	@"SHF_NOTE_NV_CUINFO"
        /*0018*/ 	.short	0x0002
        /*001a*/ 	.short	0x0064
        /*001c*/ 	.short	0x0082
	.zero		2


//--------------------- .nv.info                  --------------------------
	.section	.nv.info,"",@"SHT_CUDA_INFO"
	.align	4


	//----- nvinfo : EIATTR_REGCOUNT
	.align		4
        /*0000*/ 	.byte	0x04, 0x2f
        /*0002*/ 	.short	(.L_1 - .L_0)
	.align		4
.L_0:
        /*0004*/ 	.word	index@(_Z10_time_stepPi)
        /*0008*/ 	.word	0x00000008


	//----- nvinfo : EIATTR_FRAME_SIZE
	.align		4
.L_1:
        /*000c*/ 	.byte	0x04, 0x11
        /*000e*/ 	.short	(.L_3 - .L_2)
	.align		4
.L_2:
        /*0010*/ 	.word	index@(_Z10_time_stepPi)
        /*0014*/ 	.word	0x00000000


	//----- nvinfo : EIATTR_MIN_STACK_SIZE
	.align		4
.L_3:
        /*0018*/ 	.byte	0x04, 0x12
        /*001a*/ 	.short	(.L_5 - .L_4)
	.align		4
.L_4:
        /*001c*/ 	.word	index@(_Z10_time_stepPi)
        /*0020*/ 	.word	0x00000000
.L_5:


//--------------------- .nv.compat                --------------------------
	.section	.nv.compat,"",@"SHT_CUDA_COMPAT_INFO"
	.align	4
        /*0000*/ 	.byte	0x02, 0x09, 0x00, 0x00, 0x02, 0x02, 0x01, 0x00, 0x02, 0x05, 0x05, 0x00, 0x03, 0x07, 0x01, 0x01
        /*0010*/ 	.byte	0x02, 0x03, 0x00, 0x00, 0x02, 0x06, 0x01, 0x00, 0x04, 0x0b, 0x08, 0x00, 0x09, 0x00, 0x00, 0x00
        /*0020*/ 	.byte	0x00, 0x00, 0x00, 0x00


//--------------------- .nv.info._Z10_time_stepPi --------------------------
	.section	.nv.info._Z10_time_stepPi,"",@"SHT_CUDA_INFO"
	.sectionflags	@""
	.align	4


	//----- nvinfo : EIATTR_CUDA_API_VERSION
	.align		4
        /*0000*/ 	.byte	0x04, 0x37
        /*0002*/ 	.short	(.L_7 - .L_6)
.L_6:
        /*0004*/ 	.word	0x00000082


	//----- nvinfo : EIATTR_KPARAM_INFO
	.align		4
.L_7:
        /*0008*/ 	.byte	0x04, 0x17
        /*000a*/ 	.short	(.L_9 - .L_8)
.L_8:
        /*000c*/ 	.word	0x00000000
        /*0010*/ 	.short	0x0000
        /*0012*/ 	.short	0x0000
        /*0014*/ 	.byte	0x00, 0xf5, 0x21, 0x00


	//----- nvinfo : EIATTR_SPARSE_MMA_MASK
	.align		4
.L_9:
        /*0018*/ 	.byte	0x03, 0x50
        /*001a*/ 	.short	0x0000


	//----- nvinfo : EIATTR_MAXREG_COUNT
	.align		4
        /*001c*/ 	.byte	0x03, 0x1b
        /*001e*/ 	.short	0x00ff


	//----- nvinfo : EIATTR_MERCURY_ISA_VERSION
	.align		4
        /*0020*/ 	.byte	0x03, 0x5f
        /*0022*/ 	.short	0x0101


	//----- nvinfo : EIATTR_VRC_CTA_INIT_COUNT
	.align		4
        /*0024*/ 	.byte	0x02, 0x4a
	.zero		1
	.zero		1


	//----- nvinfo : EIATTR_EXIT_INSTR_OFFSETS
	.align		4
        /*0028*/ 	.byte	0x04, 0x1c
        /*002a*/ 	.short	(.L_11 - .L_10)


	//   ....[0]....
.L_10:
        /*002c*/ 	.word	0x00000060


	//----- nvinfo : EIATTR_CBANK_PARAM_SIZE
	.align		4
.L_11:
        /*0030*/ 	.byte	0x03, 0x19
        /*0032*/ 	.short	0x0008


	//----- nvinfo : EIATTR_PARAM_CBANK
	.align		4
        /*0034*/ 	.byte	0x04, 0x0a
        /*0036*/ 	.short	(.L_13 - .L_12)
	.align		4
.L_12:
        /*0038*/ 	.word	index@(.nv.constant0._Z10_time_stepPi)
        /*003c*/ 	.short	0x0380
        /*003e*/ 	.short	0x0008


	//----- nvinfo : EIATTR_SW_WAR
	.align		4
.L_13:
        /*0040*/ 	.byte	0x04, 0x36
        /*0042*/ 	.short	(.L_15 - .L_14)
.L_14:
        /*0044*/ 	.word	0x00000008
.L_15:


//--------------------- .nv.callgraph             --------------------------
	.section	.nv.callgraph,"",@"SHT_CUDA_CALLGRAPH"
	.align	4
	.sectionentsize	8
	.align		4
        /*0000*/ 	.word	0x00000000
	.align		4
        /*0004*/ 	.word	0xffffffff
	.align		4
        /*0008*/ 	.word	0x00000000
	.align		4
        /*000c*/ 	.word	0xfffffffe
	.align		4
        /*0010*/ 	.word	0x00000000
	.align		4
        /*0014*/ 	.word	0xfffffffd
	.align		4
        /*0018*/ 	.word	0x00000000
	.align		4
        /*001c*/ 	.word	0xfffffffc


//--------------------- .text._Z10_time_stepPi    --------------------------
	.section	.text._Z10_time_stepPi,"ax",@progbits
	.align	128
        .global         _Z10_time_stepPi
        .type           _Z10_time_stepPi,@function
        .size           _Z10_time_stepPi,(.L_x_1 - _Z10_time_stepPi)
        .other          _Z10_time_stepPi,@"STO_CUDA_ENTRY STV_DEFAULT"
_Z10_time_stepPi:
.text._Z10_time_stepPi:
[----:B------:R-:W-:Y:S08]  /*0000*/  LDC R1, c[0x0][0x37c] ;  /* 0x0000df00ff017b82 */ /* 0x000ff00000000800 */
[----:B------:R-:W0:Y:S01]  /*0010*/  LDC.64 R2, c[0x0][0x380] ;  /* 0x0000e000ff027b82 */ /* 0x000e220000000a00 */
[----:B------:R-:W0:Y:S02]  /*0020*/  LDCU.64 UR4, c[0x0][0x358] ;  /* 0x00006b00ff0477ac */ /* 0x000e240008000a00 */
[----:B0-----:R-:W2:Y:S02]  /*0030*/  LDG.E R0, desc[UR4][R2.64] ;  /* 0x0000000402007981 */ /* 0x001ea4000c1e1900 */
[----:B--2---:R-:W-:-:S05]  /*0040*/  IADD3 R5, PT, PT, R0, 0x1, RZ ;  /* 0x0000000100057810 */ /* 0x004fca0007ffe0ff */
[----:B------:R-:W-:Y:S01]  /*0050*/  STG.E desc[UR4][R2.64], R5 ;  /* 0x0000000502007986 */ /* 0x000fe2000c101904 */
[----:B------:R-:W-:Y:S05]  /*0060*/  EXIT ;  /* 0x000000000000794d */ /* 0x000fea0003800000 */
.L_x_0:
[----:B------:R-:W-:-:S00]  /*0070*/  BRA `(.L_x_0) ;  /* 0xfffffffc00fc7947 */ /* 0x000fc0000383ffff */
[----:B------:R-:W-:-:S00]  /*0080*/  NOP ;  /* 0x0000000000007918 */ /* 0x000fc00000000000 */
[----:B------:R-:W-:-:S00]  /*0090*/  NOP ;  /* 0x0000000000007918 */ /* 0x000fc00000000000 */
[----:B------:R-:W-:-:S00]  /*00a0*/  NOP ;  /* 0x0000000000007918 */ /* 0x000fc00000000000 */
[----:B------:R-:W-:-:S00]  /*00b0*/  NOP ;  /* 0x0000000000007918 */ /* 0x000fc00000000000 */
[----:B------:R-:W-:-:S00]  /*00c0*/  NOP ;  /* 0x0000000000007918 */ /* 0x000fc00000000000 */
[----:B------:R-:W-:-:S00]  /*00d0*/  NOP ;  /* 0x0000000000007918 */ /* 0x000fc00000000000 */
[----:B------:R-:W-:-:S00]  /*00e0*/  NOP ;  /* 0x0000000000007918 */ /* 0x000fc00000000000 */
[----:B------:R-:W-:-:S00]  /*00f0*/  NOP ;  /* 0x0000000000007918 */ /* 0x000fc00000000000 */
.L_x_1:


//--------------------- .nv.shared.reserved.0     --------------------------
	.section	.nv.shared.reserved.0,"aw",@nobits
	.weak		__nv_reservedSMEM_offset_0_alias
	.size		__nv_reservedSMEM_offset_0_alias, 0, 64
	.other		__nv_reservedSMEM_offset_0_alias,@"STO_CUDA_RESERVED_SHARED STV_DEFAULT"
__nv_reservedSMEM_offset_0_alias:
	.zero		0
	.zero		64


//--------------------- .nv.constant0._Z10_time_stepPi --------------------------
	.section	.nv.constant0._Z10_time_stepPi,"a",@progbits
	.sectionflags	@""
	.align	4
.nv.constant0._Z10_time_stepPi:
	.zero		904


//--------------------- SYMBOLS --------------------------

	.type		.nv.reservedSmem.offset0,@object
	.size		.nv.reservedSmem.offset0,0x4
